//
// Generated by NVIDIA NVVM Compiler
//
// Compiler Build ID: CL-36424714
// Cuda compilation tools, release 13.0, V13.0.88
// Based on NVVM 20.0.0
//

.version 9.0
.target sm_100
.address_size 64

	// .globl	_Z11test_kernelILi2EEvv
.extern .func  (.param .b32 func_retval0) vprintf
(
	.param .b64 vprintf_param_0,
	.param .b64 vprintf_param_1
)
;
.global .align 1 .b8 $str[28] = {82, 117, 110, 110, 105, 110, 103, 32, 107, 101, 114, 110, 101, 108, 32, 111, 102, 32, 111, 114, 100, 101, 114, 32, 37, 100, 10};

.visible .entry _Z11test_kernelILi2EEvv()
{
	.local .align 8 .b8 	__local_depot0[8];
	.reg .b64 	%SP;
	.reg .b64 	%SPL;
	.reg .b32 	%r<4>;
	.reg .b64 	%rd<5>;

	mov.u64 	%SPL, __local_depot0;
	cvta.local.u64 	%SP, %SPL;
	add.u64 	%rd1, %SP, 0;
	add.u64 	%rd2, %SPL, 0;
	mov.b32 	%r1, 2;
	st.local.u32 	[%rd2], %r1;
	mov.u64 	%rd3, $str;
	cvta.global.u64 	%rd4, %rd3;
	{ // callseq 0, 0
	.param .b64 param0;
	st.param.b64 	[param0], %rd4;
	.param .b64 param1;
	st.param.b64 	[param1], %rd1;
	.param .b32 retval0;
	call.uni (retval0), 
	vprintf, 
	(
	param0, 
	param1
	);
	ld.param.b32 	%r2, [retval0];
	} // callseq 0
	ret;

}
	// .globl	_Z11test_kernelILi1EEvv
.visible .entry _Z11test_kernelILi1EEvv()
{
	.local .align 8 .b8 	__local_depot1[8];
	.reg .b64 	%SP;
	.reg .b64 	%SPL;
	.reg .b32 	%r<4>;
	.reg .b64 	%rd<5>;

	mov.u64 	%SPL, __local_depot1;
	cvta.local.u64 	%SP, %SPL;
	add.u64 	%rd1, %SP, 0;
	add.u64 	%rd2, %SPL, 0;
	mov.b32 	%r1, 1;
	st.local.u32 	[%rd2], %r1;
	mov.u64 	%rd3, $str;
	cvta.global.u64 	%rd4, %rd3;
	{ // callseq 1, 0
	.param .b64 param0;
	st.param.b64 	[param0], %rd4;
	.param .b64 param1;
	st.param.b64 	[param1], %rd1;
	.param .b32 retval0;
	call.uni (retval0), 
	vprintf, 
	(
	param0, 
	param1
	);
	ld.param.b32 	%r2, [retval0];
	} // callseq 1
	ret;

}


// ===== COMPILED SASS (sm_100) =====

	.target	sm_100

	.elftype	@"ET_EXEC"


//--------------------- .note.nv.tkinfo           --------------------------
	.section	.note.nv.tkinfo,"",@"SHT_NOTE"
	.sectionflags	@"SHF_NOTE_NV_TKINFO"
	.tkinfo
        /*0018*/ 	.word	0x00000002
        /*0030*/ 	.string	""
        /*0030*/ 	.string	"ptxas"
        /*0030*/ 	.string	"Cuda compilation tools, release 13.0, V13.0.88"
        /*0030*/ 	.string	"Build cuda_13.0.r13.0/compiler.36424714_0"
        /*0030*/ 	.string	"-arch sm_100 -m 64 "



//--------------------- .note.nv.cuinfo           --------------------------
	.section	.note.nv.cuinfo,"",@"SHT_NOTE"
	.sectionflags	@"SHF_NOTE_NV_CUINFO"
        /*0018*/ 	.short	0x0002
        /*001a*/ 	.short	0x0064
        /*001c*/ 	.short	0x0082
	.zero		2


//--------------------- .nv.info                  --------------------------
	.section	.nv.info,"",@"SHT_CUDA_INFO"
	.align	4


	//----- nvinfo : EIATTR_REGCOUNT
	.align		4
        /*0000*/ 	.byte	0x04, 0x2f
        /*0002*/ 	.short	(.L_2 - .L_1)
	.align		4
.L_1:
        /*0004*/ 	.word	index@(_Z11test_kernelILi2EEvv)
        /*0008*/ 	.word	0x00000018


	//----- nvinfo : EIATTR_FRAME_SIZE
	.align		4
.L_2:
        /*000c*/ 	.byte	0x04, 0x11
        /*000e*/ 	.short	(.L_4 - .L_3)
	.align		4
.L_3:
        /*0010*/ 	.word	index@(_Z11test_kernelILi2EEvv)
        /*0014*/ 	.word	0x00000008


	//----- nvinfo : EIATTR_REGCOUNT
	.align		4
.L_4:
        /*0018*/ 	.byte	0x04, 0x2f
        /*001a*/ 	.short	(.L_6 - .L_5)
	.align		4
.L_5:
        /*001c*/ 	.word	index@(_Z11test_kernelILi1EEvv)
        /*0020*/ 	.word	0x00000018


	//----- nvinfo : EIATTR_FRAME_SIZE
	.align		4
.L_6:
        /*0024*/ 	.byte	0x04, 0x11
        /*0026*/ 	.short	(.L_8 - .L_7)
	.align		4
.L_7:
        /*0028*/ 	.word	index@(_Z11test_kernelILi1EEvv)
        /*002c*/ 	.word	0x00000008


	//----- nvinfo : EIATTR_MIN_STACK_SIZE
	.align		4
.L_8:
        /*0030*/ 	.byte	0x04, 0x12
        /*0032*/ 	.short	(.L_10 - .L_9)
	.align		4
.L_9:
        /*0034*/ 	.word	index@(_Z11test_kernelILi1EEvv)
        /*0038*/ 	.word	0x00000008


	//----- nvinfo : EIATTR_MIN_STACK_SIZE
	.align		4
.L_10:
        /*003c*/ 	.byte	0x04, 0x12
        /*003e*/ 	.short	(.L_12 - .L_11)
	.align		4
.L_11:
        /*0040*/ 	.word	index@(_Z11test_kernelILi2EEvv)
        /*0044*/ 	.word	0x00000008
.L_12:


//--------------------- .nv.compat                --------------------------
	.section	.nv.compat,"",@"SHT_CUDA_COMPAT_INFO"
	.align	4
        /*0000*/ 	.byte	0x02, 0x09, 0x00, 0x00, 0x02, 0x02, 0x01, 0x00, 0x02, 0x05, 0x05, 0x00, 0x03, 0x07, 0x01, 0x01
        /*0010*/ 	.byte	0x02, 0x03, 0x00, 0x00, 0x02, 0x06, 0x01, 0x00, 0x04, 0x0b, 0x08, 0x00, 0x09, 0x00, 0x00, 0x00
        /*0020*/ 	.byte	0x00, 0x00, 0x00, 0x00


//--------------------- .nv.info._Z11test_kernelILi1EEvv --------------------------
	.section	.nv.info._Z11test_kernelILi1EEvv,"",@"SHT_CUDA_INFO"
	.sectionflags	@""
	.align	4


	//----- nvinfo : EIATTR_CUDA_API_VERSION
	.align		4
        /*0000*/ 	.byte	0x04, 0x37
        /*0002*/ 	.short	(.L_14 - .L_13)
.L_13:
        /*0004*/ 	.word	0x00000082


	//----- nvinfo : EIATTR_SPARSE_MMA_MASK
	.align		4
.L_14:
        /*0008*/ 	.byte	0x03, 0x50
        /*000a*/ 	.short	0x0000


	//----- nvinfo : EIATTR_MAXREG_COUNT
	.align		4
        /*000c*/ 	.byte	0x03, 0x1b
        /*000e*/ 	.short	0x00ff


	//----- nvinfo : EIATTR_EXTERNS
	.align		4
        /*0010*/ 	.byte	0x04, 0x0f
        /*0012*/ 	.short	(.L_16 - .L_15)


	//   ....[0]....
	.align		4
.L_15:
        /*0014*/ 	.word	index@(vprintf)


	//----- nvinfo : EIATTR_MERCURY_ISA_VERSION
	.align		4
.L_16:
        /*0018*/ 	.byte	0x03, 0x5f
        /*001a*/ 	.short	0x0101


	//----- nvinfo : EIATTR_VRC_CTA_INIT_COUNT
	.align		4
        /*001c*/ 	.byte	0x02, 0x4a
	.zero		1
	.zero		1


	//----- nvinfo : EIATTR_SYSCALL_OFFSETS
	.align		4
        /*0020*/ 	.byte	0x04, 0x46
        /*0022*/ 	.short	(.L_18 - .L_17)


	//   ....[0]....
.L_17:
        /*0024*/ 	.word	0x000000e0


	//----- nvinfo : EIATTR_EXIT_INSTR_OFFSETS
	.align		4
.L_18:
        /*0028*/ 	.byte	0x04, 0x1c
        /*002a*/ 	.short	(.L_20 - .L_19)


	//   ....[0]....
.L_19:
        /*002c*/ 	.word	0x000000f0


	//----- nvinfo : EIATTR_SW_WAR
	.align		4
.L_20:
        /*0030*/ 	.byte	0x04, 0x36
        /*0032*/ 	.short	(.L_22 - .L_21)
.L_21:
        /*0034*/ 	.word	0x00000008
.L_22:


//--------------------- .nv.info._Z11test_kernelILi2EEvv --------------------------
	.section	.nv.info._Z11test_kernelILi2EEvv,"",@"SHT_CUDA_INFO"
	.sectionflags	@""
	.align	4


	//----- nvinfo : EIATTR_CUDA_API_VERSION
	.align		4
        /*0000*/ 	.byte	0x04, 0x37
        /*0002*/ 	.short	(.L_24 - .L_23)
.L_23:
        /*0004*/ 	.word	0x00000082


	//----- nvinfo : EIATTR_SPARSE_MMA_MASK
	.align		4
.L_24:
        /*0008*/ 	.byte	0x03, 0x50
        /*000a*/ 	.short	0x0000


	//----- nvinfo : EIATTR_MAXREG_COUNT
	.align		4
        /*000c*/ 	.byte	0x03, 0x1b
        /*000e*/ 	.short	0x00ff


	//----- nvinfo : EIATTR_EXTERNS
	.align		4
        /*0010*/ 	.byte	0x04, 0x0f
        /*0012*/ 	.short	(.L_26 - .L_25)


	//   ....[0]....
	.align		4
.L_25:
        /*0014*/ 	.word	index@(vprintf)


	//----- nvinfo : EIATTR_MERCURY_ISA_VERSION
	.align		4
.L_26:
        /*0018*/ 	.byte	0x03, 0x5f
        /*001a*/ 	.short	0x0101


	//----- nvinfo : EIATTR_VRC_CTA_INIT_COUNT
	.align		4
        /*001c*/ 	.byte	0x02, 0x4a
	.zero		1
	.zero		1


	//----- nvinfo : EIATTR_SYSCALL_OFFSETS
	.align		4
        /*0020*/ 	.byte	0x04, 0x46
        /*0022*/ 	.short	(.L_28 - .L_27)


	//   ....[0]....
.L_27:
        /*0024*/ 	.word	0x000000e0


	//----- nvinfo : EIATTR_EXIT_INSTR_OFFSETS
	.align		4
.L_28:
        /*0028*/ 	.byte	0x04, 0x1c
        /*002a*/ 	.short	(.L_30 - .L_29)


	//   ....[0]....
.L_29:
        /*002c*/ 	.word	0x000000f0


	//----- nvinfo : EIATTR_SW_WAR
	.align		4
.L_30:
        /*0030*/ 	.byte	0x04, 0x36
        /*0032*/ 	.short	(.L_32 - .L_31)
.L_31:
        /*0034*/ 	.word	0x00000008
.L_32:


//--------------------- .nv.callgraph             --------------------------
	.section	.nv.callgraph,"",@"SHT_CUDA_CALLGRAPH"
	.align	4
	.sectionentsize	8
	.align		4
        /*0000*/ 	.word	0x00000000
	.align		4
        /*0004*/ 	.word	0xffffffff
	.align		4
        /*0008*/ 	.word	index@(_Z11test_kernelILi1EEvv)
	.align		4
        /*000c*/ 	.word	index@(vprintf)
	.align		4
        /*0010*/ 	.word	index@(_Z11test_kernelILi2EEvv)
	.align		4
        /*0014*/ 	.word	index@(vprintf)
	.align		4
        /*0018*/ 	.word	0x00000000
	.align		4
        /*001c*/ 	.word	0xfffffffe
	.align		4
        /*0020*/ 	.word	0x00000000
	.align		4
        /*0024*/ 	.word	0xfffffffd
	.align		4
        /*0028*/ 	.word	0x00000000
	.align		4
        /*002c*/ 	.word	0xfffffffc


//--------------------- .nv.constant4             --------------------------
	.section	.nv.constant4,"a",@progbits
	.align	8
	.align		8
.nv.constant4:
        /*0000*/ 	.dword	vprintf
	.align		8
        /*0008*/ 	.dword	$str


//--------------------- .text._Z11test_kernelILi1EEvv --------------------------
	.section	.text._Z11test_kernelILi1EEvv,"ax",@progbits
	.align	128
        .global         _Z11test_kernelILi1EEvv
        .type           _Z11test_kernelILi1EEvv,@function
        .size           _Z11test_kernelILi1EEvv,(.L_x_4 - _Z11test_kernelILi1EEvv)
        .other          _Z11test_kernelILi1EEvv,@"STO_CUDA_ENTRY STV_DEFAULT"
_Z11test_kernelILi1EEvv:
.text._Z11test_kernelILi1EEvv:
[----:B------:R-:W0:Y:S02]  /*0000*/  LDC R1, c[0x0][0x37c] ;  /* 0x0000df00ff017b82 */ /* 0x000e240000000800 */
[----:B0-----:R-:W-:Y:S01]  /*0010*/  VIADD R1, R1, 0xfffffff8 ;  /* 0xfffffff801017836 */ /* 0x001fe20000000000 */
[----:B------:R-:W-:Y:S01]  /*0020*/  MOV R0, 0x0 ;  /* 0x0000000000007802 */ /* 0x000fe20000000f00 */
[----:B------:R-:W-:Y:S01]  /*0030*/  IMAD.MOV.U32 R8, RZ, RZ, 0x1 ;  /* 0x00000001ff087424 */ /* 0x000fe200078e00ff */
[----:B------:R-:W0:Y:S03]  /*0040*/  LDCU UR4, c[0x0][0x2f8] ;  /* 0x00005f00ff0477ac */ /* 0x000e260008000800 */
[----:B------:R1:W2:Y:S01]  /*0050*/  LDC.64 R2, c[0x4][R0] ;  /* 0x0100000000027b82 */ /* 0x0002a20000000a00 */
[----:B------:R1:W-:Y:S01]  /*0060*/  STL [R1], R8 ;  /* 0x0000000801007387 */ /* 0x0003e20000100800 */
[----:B------:R-:W3:Y:S01]  /*0070*/  LDCU.64 UR6, c[0x4][0x8] ;  /* 0x01000100ff0677ac */ /* 0x000ee20008000a00 */
[----:B------:R-:W4:Y:S01]  /*0080*/  LDCU UR5, c[0x0][0x2fc] ;  /* 0x00005f80ff0577ac */ /* 0x000f220008000800 */
[----:B0-----:R-:W-:-:S02]  /*0090*/  IADD3 R6, P0, PT, R1, UR4, RZ ;  /* 0x0000000401067c10 */ /* 0x001fc4000ff1e0ff */
[----:B---3--:R-:W-:Y:S01]  /*00a0*/  MOV R4, UR6 ;  /* 0x0000000600047c02 */ /* 0x008fe20008000f00 */
[----:B------:R-:W-:Y:S01]  /*00b0*/  IMAD.U32 R5, RZ, RZ, UR7 ;  /* 0x00000007ff057e24 */ /* 0x000fe2000f8e00ff */
[----:B-1--4-:R-:W-:-:S09]  /*00c0*/  IADD3.X R7, PT, PT, RZ, UR5, RZ, P0, !PT ;  /* 0x00000005ff077c10 */ /* 0x012fd200087fe4ff */
[----:B------:R-:W-:-:S07]  /*00d0*/  LEPC R20, `(.L_x_0) ;  /* 0x000000001014794e */ /* 0x000fce0000000000 */
[----:B--2---:R-:W-:Y:S05]  /*00e0*/  CALL.ABS.NOINC R2 ;  /* 0x0000000002007343 */ /* 0x004fea0003c00000 */
.L_x_0:
[----:B------:R-:W-:Y:S05]  /*00f0*/  EXIT ;  /* 0x000000000000794d */ /* 0x000fea0003800000 */
.L_x_1:
[----:B------:R-:W-:-:S00]  /*0100*/  BRA `(.L_x_1) ;  /* 0xfffffffc00fc7947 */ /* 0x000fc0000383ffff */
[----:B------:R-:W-:-:S00]  /*0110*/  NOP ;  /* 0x0000000000007918 */ /* 0x000fc00000000000 */
        /* <DEDUP_REMOVED lines=14> */
.L_x_4:


//--------------------- .text._Z11test_kernelILi2EEvv --------------------------
	.section	.text._Z11test_kernelILi2EEvv,"ax",@progbits
	.align	128
        .global         _Z11test_kernelILi2EEvv
        .type           _Z11test_kernelILi2EEvv,@function
        .size           _Z11test_kernelILi2EEvv,(.L_x_5 - _Z11test_kernelILi2EEvv)
        .other          _Z11test_kernelILi2EEvv,@"STO_CUDA_ENTRY STV_DEFAULT"
_Z11test_kernelILi2EEvv:
.text._Z11test_kernelILi2EEvv:
        /* <DEDUP_REMOVED lines=15> */
.L_x_2:
[----:B------:R-:W-:Y:S05]  /*00f0*/  EXIT ;  /* 0x000000000000794d */ /* 0x000fea0003800000 */
.L_x_3:
        /* <DEDUP_REMOVED lines=16> */
.L_x_5:


//--------------------- .nv.global.init           --------------------------
	.section	.nv.global.init,"aw",@progbits
.nv.global.init:
	.type		$str,@object
	.size		$str,(.L_0 - $str)
$str:
        /*0000*/ 	.byte	0x52, 0x75, 0x6e, 0x6e, 0x69, 0x6e, 0x67, 0x20, 0x6b, 0x65, 0x72, 0x6e, 0x65, 0x6c, 0x20, 0x6f
        /*0010*/ 	.byte	0x66, 0x20, 0x6f, 0x72, 0x64, 0x65, 0x72, 0x20, 0x25, 0x64, 0x0a, 0x00
.L_0:


//--------------------- .nv.shared.reserved.0     --------------------------
	.section	.nv.shared.reserved.0,"aw",@nobits
	.weak		__nv_reservedSMEM_offset_0_alias
	.size		__nv_reservedSMEM_offset_0_alias, 0, 64
	.other		__nv_reservedSMEM_offset_0_alias,@"STO_CUDA_RESERVED_SHARED STV_DEFAULT"
__nv_reservedSMEM_offset_0_alias:
	.zero		0
	.zero		64


//--------------------- .nv.constant0._Z11test_kernelILi1EEvv --------------------------
	.section	.nv.constant0._Z11test_kernelILi1EEvv,"a",@progbits
	.sectionflags	@""
	.align	4
.nv.constant0._Z11test_kernelILi1EEvv:
	.zero		896


//--------------------- .nv.constant0._Z11test_kernelILi2EEvv --------------------------
	.section	.nv.constant0._Z11test_kernelILi2EEvv,"a",@progbits
	.sectionflags	@""
	.align	4
.nv.constant0._Z11test_kernelILi2EEvv:
	.zero		896


//--------------------- SYMBOLS --------------------------

	.type		.nv.reservedSmem.offset0,@object
	.size		.nv.reservedSmem.offset0,0x4
	.type		vprintf,@function
